//
// Generated by NVIDIA NVVM Compiler
//
// Compiler Build ID: CL-36424714
// Cuda compilation tools, release 13.0, V13.0.88
// Based on NVVM 20.0.0
//

.version 9.0
.target sm_100
.address_size 64

	// .globl	_Z19grayscaleConversionPhS_ii

.visible .entry _Z19grayscaleConversionPhS_ii(
	.param .u64 .ptr .align 1 _Z19grayscaleConversionPhS_ii_param_0,
	.param .u64 .ptr .align 1 _Z19grayscaleConversionPhS_ii_param_1,
	.param .u32 _Z19grayscaleConversionPhS_ii_param_2,
	.param .u32 _Z19grayscaleConversionPhS_ii_param_3
)
{
	.reg .pred 	%p<4>;
	.reg .b16 	%rs<4>;
	.reg .b32 	%r<16>;
	.reg .b32 	%f<7>;
	.reg .b64 	%rd<9>;

	ld.param.u64 	%rd1, [_Z19grayscaleConversionPhS_ii_param_0];
	ld.param.u64 	%rd2, [_Z19grayscaleConversionPhS_ii_param_1];
	ld.param.u32 	%r3, [_Z19grayscaleConversionPhS_ii_param_2];
	ld.param.u32 	%r4, [_Z19grayscaleConversionPhS_ii_param_3];
	mov.u32 	%r6, %ctaid.x;
	mov.u32 	%r7, %ntid.x;
	mov.u32 	%r8, %tid.x;
	mad.lo.s32 	%r1, %r6, %r7, %r8;
	mov.u32 	%r9, %ctaid.y;
	mov.u32 	%r10, %ntid.y;
	mov.u32 	%r11, %tid.y;
	mad.lo.s32 	%r12, %r9, %r10, %r11;
	setp.ge.s32 	%p1, %r1, %r3;
	setp.ge.s32 	%p2, %r12, %r4;
	or.pred  	%p3, %p1, %p2;
	@%p3 bra 	$L__BB0_2;
	cvta.to.global.u64 	%rd3, %rd1;
	cvta.to.global.u64 	%rd4, %rd2;
	mad.lo.s32 	%r13, %r3, %r12, %r1;
	mul.lo.s32 	%r14, %r13, 3;
	cvt.s64.s32 	%rd5, %r14;
	add.s64 	%rd6, %rd3, %rd5;
	ld.global.u8 	%rs1, [%rd6];
	ld.global.u8 	%rs2, [%rd6+1];
	ld.global.u8 	%rs3, [%rd6+2];
	cvt.rn.f32.u16 	%f1, %rs1;
	cvt.rn.f32.u16 	%f2, %rs2;
	mul.f32 	%f3, %f2, 0f3F1645A2;
	fma.rn.f32 	%f4, %f1, 0f3E991687, %f3;
	cvt.rn.f32.u16 	%f5, %rs3;
	fma.rn.f32 	%f6, %f5, 0f3DE978D5, %f4;
	cvt.rzi.u32.f32 	%r15, %f6;
	cvt.s64.s32 	%rd7, %r13;
	add.s64 	%rd8, %rd4, %rd7;
	st.global.u8 	[%rd8], %r15;
$L__BB0_2:
	ret;

}


// ===== COMPILED SASS (sm_100) =====

	.target	sm_100

	.elftype	@"ET_EXEC"


//--------------------- .note.nv.tkinfo           --------------------------
	.section	.note.nv.tkinfo,"",@"SHT_NOTE"
	.sectionflags	@"SHF_NOTE_NV_TKINFO"
	.tkinfo
        /*0018*/ 	.word	0x00000002
        /*0030*/ 	.string	""
        /*0030*/ 	.string	"ptxas"
        /*0030*/ 	.string	"Cuda compilation tools, release 13.0, V13.0.88"
        /*0030*/ 	.string	"Build cuda_13.0.r13.0/compiler.36424714_0"
        /*0030*/ 	.string	"-arch sm_100 -m 64 "



//--------------------- .note.nv.cuinfo           --------------------------
	.section	.note.nv.cuinfo,"",@"SHT_NOTE"
	.sectionflags	@"SHF_NOTE_NV_CUINFO"
        /*0018*/ 	.short	0x0002
        /*001a*/ 	.short	0x0064
        /*001c*/ 	.short	0x0082
	.zero		2


//--------------------- .nv.info                  --------------------------
	.section	.nv.info,"",@"SHT_CUDA_INFO"
	.align	4


	//----- nvinfo : EIATTR_REGCOUNT
	.align		4
        /*0000*/ 	.byte	0x04, 0x2f
        /*0002*/ 	.short	(.L_1 - .L_0)
	.align		4
.L_0:
        /*0004*/ 	.word	index@(_Z19grayscaleConversionPhS_ii)
        /*0008*/ 	.word	0x0000000a


	//----- nvinfo : EIATTR_FRAME_SIZE
	.align		4
.L_1:
        /*000c*/ 	.byte	0x04, 0x11
        /*000e*/ 	.short	(.L_3 - .L_2)
	.align		4
.L_2:
        /*0010*/ 	.word	index@(_Z19grayscaleConversionPhS_ii)
        /*0014*/ 	.word	0x00000000


	//----- nvinfo : EIATTR_MIN_STACK_SIZE
	.align		4
.L_3:
        /*0018*/ 	.byte	0x04, 0x12
        /*001a*/ 	.short	(.L_5 - .L_4)
	.align		4
.L_4:
        /*001c*/ 	.word	index@(_Z19grayscaleConversionPhS_ii)
        /*0020*/ 	.word	0x00000000
.L_5:


//--------------------- .nv.compat                --------------------------
	.section	.nv.compat,"",@"SHT_CUDA_COMPAT_INFO"
	.align	4
        /*0000*/ 	.byte	0x02, 0x09, 0x00, 0x00, 0x02, 0x02, 0x01, 0x00, 0x02, 0x05, 0x05, 0x00, 0x03, 0x07, 0x01, 0x01
        /*0010*/ 	.byte	0x02, 0x03, 0x00, 0x00, 0x02, 0x06, 0x01, 0x00, 0x04, 0x0b, 0x08, 0x00, 0x09, 0x00, 0x00, 0x00
        /*0020*/ 	.byte	0x00, 0x00, 0x00, 0x00


//--------------------- .nv.info._Z19grayscaleConversionPhS_ii --------------------------
	.section	.nv.info._Z19grayscaleConversionPhS_ii,"",@"SHT_CUDA_INFO"
	.sectionflags	@""
	.align	4


	//----- nvinfo : EIATTR_CUDA_API_VERSION
	.align		4
        /*0000*/ 	.byte	0x04, 0x37
        /*0002*/ 	.short	(.L_7 - .L_6)
.L_6:
        /*0004*/ 	.word	0x00000082


	//----- nvinfo : EIATTR_KPARAM_INFO
	.align		4
.L_7:
        /*0008*/ 	.byte	0x04, 0x17
        /*000a*/ 	.short	(.L_9 - .L_8)
.L_8:
        /*000c*/ 	.word	0x00000000
        /*0010*/ 	.short	0x0003
        /*0012*/ 	.short	0x0014
        /*0014*/ 	.byte	0x00, 0xf0, 0x11, 0x00


	//----- nvinfo : EIATTR_KPARAM_INFO
	.align		4
.L_9:
        /*0018*/ 	.byte	0x04, 0x17
        /*001a*/ 	.short	(.L_11 - .L_10)
.L_10:
        /*001c*/ 	.word	0x00000000
        /*0020*/ 	.short	0x0002
        /*0022*/ 	.short	0x0010
        /*0024*/ 	.byte	0x00, 0xf0, 0x11, 0x00


	//----- nvinfo : EIATTR_KPARAM_INFO
	.align		4
.L_11:
        /*0028*/ 	.byte	0x04, 0x17
        /*002a*/ 	.short	(.L_13 - .L_12)
.L_12:
        /*002c*/ 	.word	0x00000000
        /*0030*/ 	.short	0x0001
        /*0032*/ 	.short	0x0008
        /*0034*/ 	.byte	0x00, 0xf5, 0x21, 0x00


	//----- nvinfo : EIATTR_KPARAM_INFO
	.align		4
.L_13:
        /*0038*/ 	.byte	0x04, 0x17
        /*003a*/ 	.short	(.L_15 - .L_14)
.L_14:
        /*003c*/ 	.word	0x00000000
        /*0040*/ 	.short	0x0000
        /*0042*/ 	.short	0x0000
        /*0044*/ 	.byte	0x00, 0xf5, 0x21, 0x00


	//----- nvinfo : EIATTR_SPARSE_MMA_MASK
	.align		4
.L_15:
        /*0048*/ 	.byte	0x03, 0x50
        /*004a*/ 	.short	0x0000


	//----- nvinfo : EIATTR_MAXREG_COUNT
	.align		4
        /*004c*/ 	.byte	0x03, 0x1b
        /*004e*/ 	.short	0x00ff


	//----- nvinfo : EIATTR_MERCURY_ISA_VERSION
	.align		4
        /*0050*/ 	.byte	0x03, 0x5f
        /*0052*/ 	.short	0x0101


	//----- nvinfo : EIATTR_VRC_CTA_INIT_COUNT
	.align		4
        /*0054*/ 	.byte	0x02, 0x4a
	.zero		1
	.zero		1


	//----- nvinfo : EIATTR_EXIT_INSTR_OFFSETS
	.align		4
        /*0058*/ 	.byte	0x04, 0x1c
        /*005a*/ 	.short	(.L_17 - .L_16)


	//   ....[0]....
.L_16:
        /*005c*/ 	.word	0x000000c0


	//   ....[1]....
        /*0060*/ 	.word	0x00000200


	//----- nvinfo : EIATTR_CBANK_PARAM_SIZE
	.align		4
.L_17:
        /*0064*/ 	.byte	0x03, 0x19
        /*0066*/ 	.short	0x0018


	//----- nvinfo : EIATTR_PARAM_CBANK
	.align		4
        /*0068*/ 	.byte	0x04, 0x0a
        /*006a*/ 	.short	(.L_19 - .L_18)
	.align		4
.L_18:
        /*006c*/ 	.word	index@(.nv.constant0._Z19grayscaleConversionPhS_ii)
        /*0070*/ 	.short	0x0380
        /*0072*/ 	.short	0x0018


	//----- nvinfo : EIATTR_SW_WAR
	.align		4
.L_19:
        /*0074*/ 	.byte	0x04, 0x36
        /*0076*/ 	.short	(.L_21 - .L_20)
.L_20:
        /*0078*/ 	.word	0x00000008
.L_21:


//--------------------- .nv.callgraph             --------------------------
	.section	.nv.callgraph,"",@"SHT_CUDA_CALLGRAPH"
	.align	4
	.sectionentsize	8
	.align		4
        /*0000*/ 	.word	0x00000000
	.align		4
        /*0004*/ 	.word	0xffffffff
	.align		4
        /*0008*/ 	.word	0x00000000
	.align		4
        /*000c*/ 	.word	0xfffffffe
	.align		4
        /*0010*/ 	.word	0x00000000
	.align		4
        /*0014*/ 	.word	0xfffffffd
	.align		4
        /*0018*/ 	.word	0x00000000
	.align		4
        /*001c*/ 	.word	0xfffffffc


//--------------------- .text._Z19grayscaleConversionPhS_ii --------------------------
	.section	.text._Z19grayscaleConversionPhS_ii,"ax",@progbits
	.align	128
        .global         _Z19grayscaleConversionPhS_ii
        .type           _Z19grayscaleConversionPhS_ii,@function
        .size           _Z19grayscaleConversionPhS_ii,(.L_x_1 - _Z19grayscaleConversionPhS_ii)
        .other          _Z19grayscaleConversionPhS_ii,@"STO_CUDA_ENTRY STV_DEFAULT"
_Z19grayscaleConversionPhS_ii:
.text._Z19grayscaleConversionPhS_ii:
[----:B------:R-:W-:Y:S01]  /*0000*/  LDC R1, c[0x0][0x37c] ;  /* 0x0000df00ff017b82 */ /* 0x000fe20000000800 */
[----:B------:R-:W0:Y:S07]  /*0010*/  S2R R2, SR_TID.Y ;  /* 0x0000000000027919 */ /* 0x000e2e0000002200 */
[----:B------:R-:W1:Y:S01]  /*0020*/  LDC R0, c[0x0][0x360] ;  /* 0x0000d800ff007b82 */ /* 0x000e620000000800 */
[----:B------:R-:W2:Y:S01]  /*0030*/  LDCU.64 UR6, c[0x0][0x390] ;  /* 0x00007200ff0677ac */ /* 0x000ea20008000a00 */
[----:B------:R-:W1:Y:S06]  /*0040*/  S2R R5, SR_TID.X ;  /* 0x0000000000057919 */ /* 0x000e6c0000002100 */
[----:B------:R-:W0:Y:S08]  /*0050*/  S2UR UR5, SR_CTAID.Y ;  /* 0x00000000000579c3 */ /* 0x000e300000002600 */
[----:B------:R-:W0:Y:S08]  /*0060*/  LDC R3, c[0x0][0x364] ;  /* 0x0000d900ff037b82 */ /* 0x000e300000000800 */
[----:B------:R-:W1:Y:S01]  /*0070*/  S2UR UR4, SR_CTAID.X ;  /* 0x00000000000479c3 */ /* 0x000e620000002500 */
[----:B0-----:R-:W-:-:S05]  /*0080*/  IMAD R3, R3, UR5, R2 ;  /* 0x0000000503037c24 */ /* 0x001fca000f8e0202 */
[----:B--2---:R-:W-:Y:S01]  /*0090*/  ISETP.GE.AND P0, PT, R3, UR7, PT ;  /* 0x0000000703007c0c */ /* 0x004fe2000bf06270 */
[----:B-1----:R-:W-:-:S05]  /*00a0*/  IMAD R0, R0, UR4, R5 ;  /* 0x0000000400007c24 */ /* 0x002fca000f8e0205 */
[----:B------:R-:W-:-:S13]  /*00b0*/  ISETP.GE.OR P0, PT, R0, UR6, P0 ;  /* 0x0000000600007c0c */ /* 0x000fda0008706670 */
[----:B------:R-:W-:Y:S05]  /*00c0*/  @P0 EXIT ;  /* 0x000000000000094d */ /* 0x000fea0003800000 */
[----:B------:R-:W0:Y:S01]  /*00d0*/  LDCU.128 UR8, c[0x0][0x380] ;  /* 0x00007000ff0877ac */ /* 0x000e220008000c00 */
[----:B------:R-:W-:Y:S01]  /*00e0*/  IMAD R0, R3, UR6, R0 ;  /* 0x0000000603007c24 */ /* 0x000fe2000f8e0200 */
[----:B------:R-:W1:Y:S03]  /*00f0*/  LDCU.64 UR4, c[0x0][0x358] ;  /* 0x00006b00ff0477ac */ /* 0x000e660008000a00 */
[----:B------:R-:W-:-:S05]  /*0100*/  IMAD R3, R0, 0x3, RZ ;  /* 0x0000000300037824 */ /* 0x000fca00078e02ff */
[----:B0-----:R-:W-:-:S04]  /*0110*/  IADD3 R2, P0, PT, R3, UR8, RZ ;  /* 0x0000000803027c10 */ /* 0x001fc8000ff1e0ff */
[----:B------:R-:W-:-:S05]  /*0120*/  LEA.HI.X.SX32 R3, R3, UR9, 0x1, P0 ;  /* 0x0000000903037c11 */ /* 0x000fca00080f0eff */
[----:B-1----:R-:W2:Y:S04]  /*0130*/  LDG.E.U8 R5, desc[UR4][R2.64+0x1] ;  /* 0x0000010402057981 */ /* 0x002ea8000c1e1100 */
[----:B------:R-:W3:Y:S04]  /*0140*/  LDG.E.U8 R4, desc[UR4][R2.64] ;  /* 0x0000000402047981 */ /* 0x000ee8000c1e1100 */
[----:B------:R-:W4:Y:S01]  /*0150*/  LDG.E.U8 R6, desc[UR4][R2.64+0x2] ;  /* 0x0000020402067981 */ /* 0x000f22000c1e1100 */
[----:B--2---:R-:W-:Y:S02]  /*0160*/  I2FP.F32.U32 R5, R5 ;  /* 0x0000000500057245 */ /* 0x004fe40000201000 */
[----:B---3--:R-:W-:-:S03]  /*0170*/  I2FP.F32.U32 R4, R4 ;  /* 0x0000000400047245 */ /* 0x008fc60000201000 */
[----:B------:R-:W-:Y:S01]  /*0180*/  FMUL R5, R5, 0.58700001239776611328 ;  /* 0x3f1645a205057820 */ /* 0x000fe20000400000 */
[----:B----4-:R-:W-:-:S03]  /*0190*/  I2FP.F32.U32 R7, R6 ;  /* 0x0000000600077245 */ /* 0x010fc60000201000 */
[----:B------:R-:W-:-:S04]  /*01a0*/  FFMA R4, R4, 0.29899999499320983887, R5 ;  /* 0x3e99168704047823 */ /* 0x000fc80000000005 */
[----:B------:R-:W-:Y:S01]  /*01b0*/  FFMA R7, R7, 0.11400000005960464478, R4 ;  /* 0x3de978d507077823 */ /* 0x000fe20000000004 */
[----:B------:R-:W-:-:S04]  /*01c0*/  IADD3 R4, P0, PT, R0, UR10, RZ ;  /* 0x0000000a00047c10 */ /* 0x000fc8000ff1e0ff */
[----:B------:R-:W-:Y:S01]  /*01d0*/  LEA.HI.X.SX32 R5, R0, UR11, 0x1, P0 ;  /* 0x0000000b00057c11 */ /* 0x000fe200080f0eff */
[----:B------:R-:W0:Y:S04]  /*01e0*/  F2I.U32.TRUNC.NTZ R7, R7 ;  /* 0x0000000700077305 */ /* 0x000e28000020f000 */
[----:B0-----:R-:W-:Y:S01]  /*01f0*/  STG.E.U8 desc[UR4][R4.64], R7 ;  /* 0x0000000704007986 */ /* 0x001fe2000c101104 */
[----:B------:R-:W-:Y:S05]  /*0200*/  EXIT ;  /* 0x000000000000794d */ /* 0x000fea0003800000 */
.L_x_0:
[----:B------:R-:W-:-:S00]  /*0210*/  BRA `(.L_x_0) ;  /* 0xfffffffc00fc7947 */ /* 0x000fc0000383ffff */
[----:B------:R-:W-:-:S00]  /*0220*/  NOP ;  /* 0x0000000000007918 */ /* 0x000fc00000000000 */
        /* <DEDUP_REMOVED lines=13> */
.L_x_1:


//--------------------- .nv.shared.reserved.0     --------------------------
	.section	.nv.shared.reserved.0,"aw",@nobits
	.weak		__nv_reservedSMEM_offset_0_alias
	.size		__nv_reservedSMEM_offset_0_alias, 0, 64
	.other		__nv_reservedSMEM_offset_0_alias,@"STO_CUDA_RESERVED_SHARED STV_DEFAULT"
__nv_reservedSMEM_offset_0_alias:
	.zero		0
	.zero		64


//--------------------- .nv.constant0._Z19grayscaleConversionPhS_ii --------------------------
	.section	.nv.constant0._Z19grayscaleConversionPhS_ii,"a",@progbits
	.sectionflags	@""
	.align	4
.nv.constant0._Z19grayscaleConversionPhS_ii:
	.zero		920


//--------------------- SYMBOLS --------------------------

	.type		.nv.reservedSmem.offset0,@object
	.size		.nv.reservedSmem.offset0,0x4
